	.headerflags	@"EF_CUDA_TEXMODE_UNIFIED EF_CUDA_64BIT_ADDRESS EF_CUDA_ACCELERATORS EF_CUDA_SM90 EF_CUDA_VIRTUAL_SM(EF_CUDA_SM90)"
	.elftype	@"ET_EXEC"


//--------------------- .nv.info                  --------------------------
	.section	.nv.info,"",@"SHT_CUDA_INFO"
	.align	4


	//----- nvinfo : EIATTR_REGCOUNT
	.align		4
        /*0000*/ 	.byte	0x04, 0x2f
        /*0002*/ 	.short	(.L_3 - .L_2)
	.align		4
.L_2:
        /*0004*/ 	.word	index@(triton_poi_fused__native_batch_norm_legit_no_training_cat_relu_58)
        /*0008*/ 	.word	0x00000038


	//----- nvinfo : EIATTR_MIN_STACK_SIZE
	.align		4
.L_3:
        /*000c*/ 	.byte	0x04, 0x12
        /*000e*/ 	.short	(.L_5 - .L_4)
	.align		4
.L_4:
        /*0010*/ 	.word	index@(triton_poi_fused__native_batch_norm_legit_no_training_cat_relu_58)
        /*0014*/ 	.word	0x00000000


	//----- nvinfo : EIATTR_FRAME_SIZE
	.align		4
.L_5:
        /*0018*/ 	.byte	0x04, 0x11
        /*001a*/ 	.short	(.L_7 - .L_6)
	.align		4
.L_6:
        /*001c*/ 	.word	index@(triton_poi_fused__native_batch_norm_legit_no_training_cat_relu_58)
        /*0020*/ 	.word	0x00000000


	//----- nvinfo : EIATTR_MIN_STACK_SIZE
	.align		4
.L_7:
        /*0024*/ 	.byte	0x04, 0x12
        /*0026*/ 	.short	(.L_9 - .L_8)
	.align		4
.L_8:
        /*0028*/ 	.word	index@(triton_poi_fused__native_batch_norm_legit_no_training_cat_relu_58)
        /*002c*/ 	.word	0x00000000
.L_9:


//--------------------- .nv.info.triton_poi_fused__native_batch_norm_legit_no_training_cat_relu_58 --------------------------
	.section	.nv.info.triton_poi_fused__native_batch_norm_legit_no_training_cat_relu_58,"",@"SHT_CUDA_INFO"
	.sectionflags	@""
	.align	4


	//----- nvinfo : EIATTR_CUDA_API_VERSION
	.align		4
        /*0000*/ 	.byte	0x04, 0x37
        /*0002*/ 	.short	(.L_11 - .L_10)
.L_10:
        /*0004*/ 	.word	0x0000007c


	//----- nvinfo : EIATTR_KPARAM_INFO
	.align		4
.L_11:
        /*0008*/ 	.byte	0x04, 0x17
        /*000a*/ 	.short	(.L_13 - .L_12)
.L_12:
        /*000c*/ 	.word	0x00000000
        /*0010*/ 	.short	0x0008
        /*0012*/ 	.short	0x0040
        /*0014*/ 	.byte	0x00, 0xf0, 0x11, 0x00


	//----- nvinfo : EIATTR_KPARAM_INFO
	.align		4
.L_13:
        /*0018*/ 	.byte	0x04, 0x17
        /*001a*/ 	.short	(.L_15 - .L_14)
.L_14:
        /*001c*/ 	.word	0x00000000
        /*0020*/ 	.short	0x0007
        /*0022*/ 	.short	0x0038
        /*0024*/ 	.byte	0x00, 0xf4, 0x21, 0x00


	//----- nvinfo : EIATTR_KPARAM_INFO
	.align		4
.L_15:
        /*0028*/ 	.byte	0x04, 0x17
        /*002a*/ 	.short	(.L_17 - .L_16)
.L_16:
        /*002c*/ 	.word	0x00000000
        /*0030*/ 	.short	0x0006
        /*0032*/ 	.short	0x0030
        /*0034*/ 	.byte	0x00, 0xf4, 0x21, 0x00


	//----- nvinfo : EIATTR_KPARAM_INFO
	.align		4
.L_17:
        /*0038*/ 	.byte	0x04, 0x17
        /*003a*/ 	.short	(.L_19 - .L_18)
.L_18:
        /*003c*/ 	.word	0x00000000
        /*0040*/ 	.short	0x0005
        /*0042*/ 	.short	0x0028
        /*0044*/ 	.byte	0x00, 0xf4, 0x21, 0x00


	//----- nvinfo : EIATTR_KPARAM_INFO
	.align		4
.L_19:
        /*0048*/ 	.byte	0x04, 0x17
        /*004a*/ 	.short	(.L_21 - .L_20)
.L_20:
        /*004c*/ 	.word	0x00000000
        /*0050*/ 	.short	0x0004
        /*0052*/ 	.short	0x0020
        /*0054*/ 	.byte	0x00, 0xf4, 0x21, 0x00


	//----- nvinfo : EIATTR_KPARAM_INFO
	.align		4
.L_21:
        /*0058*/ 	.byte	0x04, 0x17
        /*005a*/ 	.short	(.L_23 - .L_22)
.L_22:
        /*005c*/ 	.word	0x00000000
        /*0060*/ 	.short	0x0003
        /*0062*/ 	.short	0x0018
        /*0064*/ 	.byte	0x00, 0xf4, 0x21, 0x00


	//----- nvinfo : EIATTR_KPARAM_INFO
	.align		4
.L_23:
        /*0068*/ 	.byte	0x04, 0x17
        /*006a*/ 	.short	(.L_25 - .L_24)
.L_24:
        /*006c*/ 	.word	0x00000000
        /*0070*/ 	.short	0x0002
        /*0072*/ 	.short	0x0010
        /*0074*/ 	.byte	0x00, 0xf4, 0x21, 0x00


	//----- nvinfo : EIATTR_KPARAM_INFO
	.align		4
.L_25:
        /*0078*/ 	.byte	0x04, 0x17
        /*007a*/ 	.short	(.L_27 - .L_26)
.L_26:
        /*007c*/ 	.word	0x00000000
        /*0080*/ 	.short	0x0001
        /*0082*/ 	.short	0x0008
        /*0084*/ 	.byte	0x00, 0xf4, 0x21, 0x00


	//----- nvinfo : EIATTR_KPARAM_INFO
	.align		4
.L_27:
        /*0088*/ 	.byte	0x04, 0x17
        /*008a*/ 	.short	(.L_29 - .L_28)
.L_28:
        /*008c*/ 	.word	0x00000000
        /*0090*/ 	.short	0x0000
        /*0092*/ 	.short	0x0000
        /*0094*/ 	.byte	0x00, 0xf4, 0x21, 0x00


	//----- nvinfo : EIATTR_SPARSE_MMA_MASK
	.align		4
.L_29:
        /*0098*/ 	.byte	0x03, 0x50
        /*009a*/ 	.short	0x0000


	//----- nvinfo : EIATTR_MAXREG_COUNT
	.align		4
        /*009c*/ 	.byte	0x03, 0x1b
        /*009e*/ 	.short	0x00ff


	//----- nvinfo : EIATTR_EXIT_INSTR_OFFSETS
	.align		4
        /*00a0*/ 	.byte	0x04, 0x1c
        /*00a2*/ 	.short	(.L_31 - .L_30)


	//   ....[0]....
.L_30:
        /*00a4*/ 	.word	0x00001220


	//   ....[1]....
        /*00a8*/ 	.word	0x00001240


	//----- nvinfo : EIATTR_REQNTID
	.align		4
.L_31:
        /*00ac*/ 	.byte	0x04, 0x10
        /*00ae*/ 	.short	(.L_33 - .L_32)
.L_32:
        /*00b0*/ 	.word	0x00000080
        /*00b4*/ 	.word	0x00000001
        /*00b8*/ 	.word	0x00000001


	//----- nvinfo : EIATTR_CBANK_PARAM_SIZE
	.align		4
.L_33:
        /*00bc*/ 	.byte	0x03, 0x19
        /*00be*/ 	.short	0x0044


	//----- nvinfo : EIATTR_PARAM_CBANK
	.align		4
        /*00c0*/ 	.byte	0x04, 0x0a
        /*00c2*/ 	.short	(.L_35 - .L_34)
	.align		4
.L_34:
        /*00c4*/ 	.word	index@(.nv.constant0.triton_poi_fused__native_batch_norm_legit_no_training_cat_relu_58)
        /*00c8*/ 	.short	0x0210
        /*00ca*/ 	.short	0x0044


	//----- nvinfo : EIATTR_SW_WAR
	.align		4
.L_35:
        /*00cc*/ 	.byte	0x04, 0x36
        /*00ce*/ 	.short	(.L_37 - .L_36)
.L_36:
        /*00d0*/ 	.word	0x00000008
.L_37:


//--------------------- .nv.callgraph             --------------------------
	.section	.nv.callgraph,"",@"SHT_CUDA_CALLGRAPH"
	.align	4
	.sectionentsize	8
	.align		4
        /*0000*/ 	.word	0x00000000
	.align		4
        /*0004*/ 	.word	0xffffffff
	.align		4
        /*0008*/ 	.word	0x00000000
	.align		4
        /*000c*/ 	.word	0xfffffffe
	.align		4
        /*0010*/ 	.word	0x00000000
	.align		4
        /*0014*/ 	.word	0xfffffffd
	.align		4
        /*0018*/ 	.word	0x00000000
	.align		4
        /*001c*/ 	.word	0xfffffffc


//--------------------- .nv.constant4             --------------------------
	.section	.nv.constant4,"a",@progbits
	.align	8
	.align		8
.nv.constant4:
        /*0000*/ 	.dword	_$_str
	.align		8
        /*0008*/ 	.dword	_$_str_$_2


//--------------------- .text.triton_poi_fused__native_batch_norm_legit_no_training_cat_relu_58 --------------------------
	.section	.text.triton_poi_fused__native_batch_norm_legit_no_training_cat_relu_58,"ax",@progbits
	.align	128
        .global         triton_poi_fused__native_batch_norm_legit_no_training_cat_relu_58
        .type           triton_poi_fused__native_batch_norm_legit_no_training_cat_relu_58,@function
        .size           triton_poi_fused__native_batch_norm_legit_no_training_cat_relu_58,(.L_x_1 - triton_poi_fused__native_batch_norm_legit_no_training_cat_relu_58)
        .other          triton_poi_fused__native_batch_norm_legit_no_training_cat_relu_58,@"STO_CUDA_ENTRY STV_DEFAULT"
triton_poi_fused__native_batch_norm_legit_no_training_cat_relu_58:
.text.triton_poi_fused__native_batch_norm_legit_no_training_cat_relu_58:
[----:B------:R-:W0:Y:S01]  /*0000*/  LDC R1, c[0x0][0x28] ;  /* 0x00000a00ff017b82 */ /* 0x000e220000000800 */
[----:B------:R-:W1:Y:S07]  /*0010*/  S2R R0, SR_TID.X ;  /* 0x0000000000007919 */ /* 0x000e6e0000002100 */
[----:B------:R-:W2:Y:S01]  /*0020*/  LDC.64 R2, c[0x0][0x228] ;  /* 0x00008a00ff027b82 */ /* 0x000ea20000000a00 */
[----:B------:R-:W-:Y:S01]  /*0030*/  CS2R R10, SRZ ;  /* 0x00000000000a7805 */ /* 0x000fe2000001ff00 */
[----:B------:R-:W-:Y:S01]  /*0040*/  ULDC.64 UR4, c[0x0][0x208] ;  /* 0x0000820000047ab9 */ /* 0x000fe20000000a00 */
[----:B------:R-:W3:Y:S01]  /*0050*/  S2R R5, SR_CTAID.X ;  /* 0x0000000000057919 */ /* 0x000ee20000002500 */
[----:B------:R-:W-:-:S02]  /*0060*/  IMAD.MOV.U32 R12, RZ, RZ, RZ ;  /* 0x000000ffff0c7224 */ /* 0x000fc400078e00ff */
[----:B------:R-:W-:Y:S02]  /*0070*/  IMAD.MOV.U32 R26, RZ, RZ, RZ ;  /* 0x000000ffff1a7224 */ /* 0x000fe400078e00ff */
[----:B------:R-:W-:Y:S01]  /*0080*/  IMAD.MOV.U32 R23, RZ, RZ, RZ ;  /* 0x000000ffff177224 */ /* 0x000fe200078e00ff */
[----:B------:R-:W4:Y:S01]  /*0090*/  LDC.64 R24, c[0x0][0x220] ;  /* 0x00008800ff187b82 */ /* 0x000f220000000a00 */
[----:B------:R-:W-:-:S07]  /*00a0*/  IMAD.MOV.U32 R45, RZ, RZ, 0x3e800000 ;  /* 0x3e800000ff2d7424 */ /* 0x000fce00078e00ff */
[----:B------:R-:W5:Y:S01]  /*00b0*/  LDC.64 R16, c[0x0][0x230] ;  /* 0x00008c00ff107b82 */ /* 0x000f620000000a00 */
[----:B------:R-:W-:Y:S01]  /*00c0*/  IMAD.MOV.U32 R35, RZ, RZ, RZ ;  /* 0x000000ffff237224 */ /* 0x000fe200078e00ff */
[----:B------:R-:W-:Y:S02]  /*00d0*/  CS2R R36, SRZ ;  /* 0x0000000000247805 */ /* 0x000fe4000001ff00 */
[----:B------:R-:W-:Y:S01]  /*00e0*/  CS2R R38, SRZ ;  /* 0x0000000000267805 */ /* 0x000fe2000001ff00 */
[----:B------:R-:W-:Y:S01]  /*00f0*/  IMAD.MOV.U32 R46, RZ, RZ, RZ ;  /* 0x000000ffff2e7224 */ /* 0x000fe200078e00ff */
[----:B------:R-:W-:Y:S02]  /*0100*/  CS2R R40, SRZ ;  /* 0x0000000000287805 */ /* 0x000fe4000001ff00 */
[----:B------:R-:W2:Y:S01]  /*0110*/  LDC.64 R52, c[0x0][0x210] ;  /* 0x00008400ff347b82 */ /* 0x000ea20000000a00 */
[----:B------:R-:W-:Y:S01]  /*0120*/  CS2R R42, SRZ ;  /* 0x00000000002a7805 */ /* 0x000fe2000001ff00 */
[----:B------:R-:W-:Y:S01]  /*0130*/  IMAD.MOV.U32 R44, RZ, RZ, RZ ;  /* 0x000000ffff2c7224 */ /* 0x000fe200078e00ff */
[----:B------:R-:W-:Y:S01]  /*0140*/  ULDC.64 UR6, c[0x0][0x218] ;  /* 0x0000860000067ab9 */ /* 0x000fe20000000a00 */
[----:B-1----:R-:W-:Y:S01]  /*0150*/  IMAD.SHL.U32 R0, R0, 0x4, RZ ;  /* 0x0000000400007824 */ /* 0x002fe200078e00ff */
[----:B---3--:R-:W-:-:S04]  /*0160*/  SHF.R.S32.HI R4, RZ, 0x15, R5 ;  /* 0x00000015ff047819 */ /* 0x008fc80000011405 */
[----:B------:R-:W-:Y:S02]  /*0170*/  LOP3.LUT R0, R0, 0x1fc, RZ, 0xc0, !PT ;  /* 0x000001fc00007812 */ /* 0x000fe400078ec0ff */
[----:B------:R-:W-:-:S03]  /*0180*/  SGXT R4, R4, 0x1 ;  /* 0x000000010404781a */ /* 0x000fc60000000200 */
[----:B------:R-:W-:-:S04]  /*0190*/  IMAD R5, R5, 0x400, R0 ;  /* 0x0000040005057824 */ /* 0x000fc800078e0200 */
[C---:B------:R-:W-:Y:S01]  /*01a0*/  VIADD R47, R5.reuse, 0x200 ;  /* 0x00000200052f7836 */ /* 0x040fe20000000000 */
[C---:B------:R-:W-:Y:S02]  /*01b0*/  LEA.HI R0, R4.reuse, R5, RZ, 0x8 ;  /* 0x0000000504007211 */ /* 0x040fe400078f40ff */
[----:B------:R-:W-:Y:S02]  /*01c0*/  ISETP.GE.AND P1, PT, R5, 0x28800, PT ;  /* 0x000288000500780c */ /* 0x000fe40003f26270 */
[----:B------:R-:W-:Y:S02]  /*01d0*/  SHF.R.S32.HI R27, RZ, 0x8, R0 ;  /* 0x00000008ff1b7819 */ /* 0x000fe40000011400 */
[----:B------:R-:W-:-:S03]  /*01e0*/  LEA.HI R4, R4, R47, RZ, 0x8 ;  /* 0x0000002f04047211 */ /* 0x000fc600078f40ff */
[----:B------:R-:W-:-:S05]  /*01f0*/  IMAD.HI R6, R27, 0x1948b0fd, RZ ;  /* 0x1948b0fd1b067827 */ /* 0x000fca00078e02ff */
[----:B------:R-:W-:-:S04]  /*0200*/  SHF.R.U32.HI R7, RZ, 0x1f, R6 ;  /* 0x0000001fff077819 */ /* 0x000fc80000011606 */
[----:B------:R-:W-:Y:S02]  /*0210*/  LEA.HI.SX32 R6, R6, R7, 0x1c ;  /* 0x0000000706067211 */ /* 0x000fe400078fe2ff */
[----:B------:R-:W-:-:S03]  /*0220*/  SHF.R.S32.HI R4, RZ, 0x8, R4 ;  /* 0x00000008ff047819 */ /* 0x000fc60000011404 */
[----:B------:R-:W-:Y:S02]  /*0230*/  IMAD R27, R6, -0xa2, R27 ;  /* 0xffffff5e061b7824 */ /* 0x000fe400078e021b */
[----:B------:R-:W-:-:S04]  /*0240*/  IMAD.HI R8, R4, 0x1948b0fd, RZ ;  /* 0x1948b0fd04087827 */ /* 0x000fc800078e02ff */
[----:B--2---:R-:W-:Y:S01]  /*0250*/  IMAD.WIDE R6, R27, 0x4, R2 ;  /* 0x000000041b067825 */ /* 0x004fe200078e0202 */
[----:B------:R-:W-:-:S04]  /*0260*/  SHF.R.U32.HI R9, RZ, 0x1f, R8 ;  /* 0x0000001fff097819 */ /* 0x000fc80000011608 */
[----:B------:R-:W2:Y:S04]  /*0270*/  @!P1 LDG.E.EL R10, desc[UR4][R6.64] ;  /* 0x00000004060a9981 */ /* 0x000ea8000c2e1900 */
[----:B------:R-:W3:Y:S01]  /*0280*/  @!P1 LDG.E.EL R11, desc[UR4][R6.64] ;  /* 0x00000004060b9981 */ /* 0x000ee2000c2e1900 */
[----:B------:R-:W-:Y:S02]  /*0290*/  LEA.HI.SX32 R9, R8, R9, 0x1c ;  /* 0x0000000908097211 */ /* 0x000fe400078fe2ff */
[----:B------:R-:W-:Y:S01]  /*02a0*/  ISETP.GE.AND P0, PT, R47, 0x28800, PT ;  /* 0x000288002f00780c */ /* 0x000fe20003f06270 */
[----:B------:R-:W4:Y:S01]  /*02b0*/  @!P1 LDG.E.EL R12, desc[UR4][R6.64] ;  /* 0x00000004060c9981 */ /* 0x000f22000c2e1900 */
[----:B------:R-:W-:Y:S02]  /*02c0*/  IMAD.MOV.U32 R8, RZ, RZ, RZ ;  /* 0x000000ffff087224 */ /* 0x000fe400078e00ff */
[----:B------:R-:W-:-:S02]  /*02d0*/  IMAD R18, R9, -0xa2, R4 ;  /* 0xffffff5e09127824 */ /* 0x000fc400078e0204 */
[----:B------:R-:W-:Y:S02]  /*02e0*/  IMAD.MOV.U32 R4, RZ, RZ, RZ ;  /* 0x000000ffff047224 */ /* 0x000fe400078e00ff */
[----:B------:R-:W-:Y:S01]  /*02f0*/  IMAD.WIDE R2, R18, 0x4, R2 ;  /* 0x0000000412027825 */ /* 0x000fe200078e0202 */
[----:B------:R1:W5:Y:S04]  /*0300*/  @!P1 LDG.E.EL R8, desc[UR4][R6.64] ;  /* 0x0000000406089981 */ /* 0x000368000c2e1900 */
[----:B------:R-:W5:Y:S04]  /*0310*/  @!P0 LDG.E.EL R4, desc[UR4][R2.64] ;  /* 0x0000000402048981 */ /* 0x000f68000c2e1900 */
[----:B------:R-:W5:Y:S04]  /*0320*/  @!P0 LDG.E.EL R26, desc[UR4][R2.64] ;  /* 0x00000004021a8981 */ /* 0x000f68000c2e1900 */
[----:B------:R-:W5:Y:S01]  /*0330*/  @!P0 LDG.E.EL R23, desc[UR4][R2.64] ;  /* 0x0000000402178981 */ /* 0x000f62000c2e1900 */
[----:B------:R-:W-:Y:S01]  /*0340*/  IMAD.HI R28, R5, 0x1948b0fd, RZ ;  /* 0x1948b0fd051c7827 */ /* 0x000fe200078e02ff */
[----:B------:R-:W-:-:S02]  /*0350*/  LOP3.LUT R0, R0, 0xffffff00, RZ, 0xc0, !PT ;  /* 0xffffff0000007812 */ /* 0x000fc400078ec0ff */
[----:B------:R1:W5:Y:S01]  /*0360*/  @!P0 LDG.E.EL R46, desc[UR4][R2.64] ;  /* 0x00000004022e8981 */ /* 0x000362000c2e1900 */
[----:B------:R-:W-:Y:S01]  /*0370*/  IMAD.HI R22, R47, 0x1948b0fd, RZ ;  /* 0x1948b0fd2f167827 */ /* 0x000fe200078e02ff */
[----:B------:R-:W-:-:S03]  /*0380*/  SHF.R.U32.HI R9, RZ, 0x1f, R28 ;  /* 0x0000001fff097819 */ /* 0x000fc6000001161c */
[----:B------:R-:W-:Y:S01]  /*0390*/  IMAD.IADD R0, R5, 0x1, -R0 ;  /* 0x0000000105007824 */ /* 0x000fe200078e0a00 */
[----:B------:R-:W-:Y:S02]  /*03a0*/  LEA.HI.SX32 R28, R28, R9, 0x14 ;  /* 0x000000091c1c7211 */ /* 0x000fe400078fa2ff */
[----:B-1----:R-:W-:Y:S02]  /*03b0*/  SHF.R.U32.HI R7, RZ, 0x1f, R22 ;  /* 0x0000001fff077819 */ /* 0x002fe40000011616 */
[----:B------:R-:W-:Y:S01]  /*03c0*/  SHF.R.S32.HI R49, RZ, 0x1f, R0 ;  /* 0x0000001fff317819 */ /* 0x000fe20000011400 */
[----:B------:R-:W-:Y:S01]  /*03d0*/  IMAD R20, R28, 0xc00, RZ ;  /* 0x00000c001c147824 */ /* 0x000fe200078e02ff */
[----:B------:R-:W-:Y:S01]  /*03e0*/  LEA.HI.SX32 R22, R22, R7, 0x14 ;  /* 0x0000000716167211 */ /* 0x000fe200078fa2ff */
[----:B------:R-:W-:-:S03]  /*03f0*/  IMAD.SHL.U32 R7, R27, 0x100, RZ ;  /* 0x000001001b077824 */ /* 0x000fc600078e00ff */
[--C-:B------:R-:W-:Y:S01]  /*0400*/  SHF.R.S32.HI R14, RZ, 0x1f, R20.reuse ;  /* 0x0000001fff0e7819 */ /* 0x100fe20000011414 */
[----:B------:R-:W-:Y:S01]  /*0410*/  IMAD R6, R22, 0xc00, RZ ;  /* 0x00000c0016067824 */ /* 0x000fe200078e02ff */
[----:B------:R-:W-:Y:S02]  /*0420*/  IADD3 R20, P2, P3, R7, R0, R20 ;  /* 0x0000000007147210 */ /* 0x000fe40007b5e014 */
[----:B------:R-:W-:Y:S01]  /*0430*/  SHF.R.S32.HI R21, RZ, 0x1f, R7 ;  /* 0x0000001fff157819 */ /* 0x000fe20000011407 */
[----:B------:R-:W-:-:S03]  /*0440*/  IMAD.SHL.U32 R7, R18, 0x100, RZ ;  /* 0x0000010012077824 */ /* 0x000fc600078e00ff */
[----:B------:R-:W-:Y:S02]  /*0450*/  IADD3.X R21, R21, R49, R14, P2, P3 ;  /* 0x0000003115157210 */ /* 0x000fe400017e640e */
[--C-:B------:R-:W-:Y:S01]  /*0460*/  IADD3 R19, P3, P5, R7, R0, R6.reuse ;  /* 0x0000000007137210 */ /* 0x100fe20007d7e006 */
[----:B------:R-:W-:Y:S01]  /*0470*/  IMAD R51, R28, -0xa200, R5 ;  /* 0xffff5e001c337824 */ /* 0x000fe200078e0205 */
[----:B------:R-:W-:Y:S01]  /*0480*/  SHF.R.S32.HI R6, RZ, 0x1f, R6 ;  /* 0x0000001fff067819 */ /* 0x000fe20000011406 */
[----:B------:R-:W1:Y:S01]  /*0490*/  LDC.64 R14, c[0x0][0x238] ;  /* 0x00008e00ff0e7b82 */ /* 0x000e620000000a00 */
[----:B------:R-:W-:-:S04]  /*04a0*/  SHF.R.S32.HI R0, RZ, 0x1f, R7 ;  /* 0x0000001fff007819 */ /* 0x000fc80000011407 */
[----:B------:R-:W-:Y:S02]  /*04b0*/  IADD3.X R49, R0, R49, R6, P3, P5 ;  /* 0x0000003100317210 */ /* 0x000fe40001fea406 */
[----:B0-----:R-:W-:Y:S01]  /*04c0*/  CS2R R2, SRZ ;  /* 0x0000000000027805 */ /* 0x001fe2000001ff00 */
[----:B------:R-:W-:Y:S02]  /*04d0*/  IMAD.MOV.U32 R29, RZ, RZ, RZ ;  /* 0x000000ffff1d7224 */ /* 0x000fe400078e00ff */
[----:B--2---:R-:W-:Y:S01]  /*04e0*/  FADD R10, R10, 9.9999997473787516356e-06 ;  /* 0x3727c5ac0a0a7421 */ /* 0x004fe20000000000 */
[----:B---3--:R-:W-:-:S05]  /*04f0*/  FADD R11, R11, 9.9999997473787516356e-06 ;  /* 0x3727c5ac0b0b7421 */ /* 0x008fca0000000000 */
[----:B------:R-:W0:Y:S01]  /*0500*/  MUFU.SQRT R10, R10 ;  /* 0x0000000a000a7308 */ /* 0x000e220000002000 */
[----:B----4-:R-:W-:-:S07]  /*0510*/  FADD R12, R12, 9.9999997473787516356e-06 ;  /* 0x3727c5ac0c0c7421 */ /* 0x010fce0000000000 */
[----:B------:R-:W2:Y:S01]  /*0520*/  MUFU.SQRT R11, R11 ;  /* 0x0000000b000b7308 */ /* 0x000ea20000002000 */
[----:B-----5:R-:W-:Y:S01]  /*0530*/  FADD R8, R8, 9.9999997473787516356e-06 ;  /* 0x3727c5ac08087421 */ /* 0x020fe20000000000 */
[----:B------:R-:W-:Y:S01]  /*0540*/  FADD R4, R4, 9.9999997473787516356e-06 ;  /* 0x3727c5ac04047421 */ /* 0x000fe20000000000 */
[----:B0-----:R-:W-:-:S05]  /*0550*/  FSETP.GT.AND P4, PT, R10, 8.50705917302346158658e+37, PT ;  /* 0x7e8000000a00780b */ /* 0x001fca0003f84000 */
[----:B------:R-:W0:Y:S01]  /*0560*/  MUFU.SQRT R12, R12 ;  /* 0x0000000c000c7308 */ /* 0x000e220000002000 */
[----:B------:R-:W-:Y:S02]  /*0570*/  FSETP.GEU.AND P2, PT, R10, 1.175494350822287508e-38, PT ;  /* 0x008000000a00780b */ /* 0x000fe40003f4e000 */
[----:B------:R-:W-:Y:S02]  /*0580*/  FSEL R0, R45, 1, P4 ;  /* 0x3f8000002d007808 */ /* 0x000fe40002000000 */
[----:B--2---:R-:W-:-:S03]  /*0590*/  FSETP.GT.AND P6, PT, R11, 8.50705917302346158658e+37, PT ;  /* 0x7e8000000b00780b */ /* 0x004fc60003fc4000 */
[----:B------:R-:W2:Y:S01]  /*05a0*/  MUFU.SQRT R8, R8 ;  /* 0x0000000800087308 */ /* 0x000ea20000002000 */
[----:B------:R-:W-:Y:S02]  /*05b0*/  FSETP.GEU.AND P5, PT, R11, 1.175494350822287508e-38, PT ;  /* 0x008000000b00780b */ /* 0x000fe40003fae000 */
[----:B------:R-:W-:Y:S01]  /*05c0*/  FSEL R7, R45, 1, P6 ;  /* 0x3f8000002d077808 */ /* 0x000fe20003000000 */
[----:B------:R-:W-:Y:S02]  /*05d0*/  @P4 FMUL R10, R10, 0.25 ;  /* 0x3e8000000a0a4820 */ /* 0x000fe40000400000 */
[----:B------:R-:W-:Y:S01]  /*05e0*/  @!P2 FMUL R0, R0, 16777216 ;  /* 0x4b8000000000a820 */ /* 0x000fe20000400000 */
[----:B0-----:R-:W-:Y:S01]  /*05f0*/  FSETP.GT.AND P3, PT, R12, 8.50705917302346158658e+37, PT ;  /* 0x7e8000000c00780b */ /* 0x001fe20003f64000 */
[----:B------:R-:W0:Y:S01]  /*0600*/  MUFU.SQRT R4, R4 ;  /* 0x0000000400047308 */ /* 0x000e220000002000 */
[----:B------:R-:W-:Y:S01]  /*0610*/  @!P2 FMUL R10, R10, 16777216 ;  /* 0x4b8000000a0aa820 */ /* 0x000fe20000400000 */
[----:B------:R-:W-:Y:S01]  /*0620*/  FSETP.GEU.AND P4, PT, R12, 1.175494350822287508e-38, PT ;  /* 0x008000000c00780b */ /* 0x000fe20003f8e000 */
[----:B------:R-:W-:Y:S01]  /*0630*/  @P6 FMUL R11, R11, 0.25 ;  /* 0x3e8000000b0b6820 */ /* 0x000fe20000400000 */
[----:B------:R-:W-:-:S02]  /*0640*/  FSEL R6, R45, 1, P3 ;  /* 0x3f8000002d067808 */ /* 0x000fc40001800000 */
[----:B------:R-:W-:Y:S01]  /*0650*/  @!P5 FMUL R7, R7, 16777216 ;  /* 0x4b8000000707d820 */ /* 0x000fe20000400000 */
[C---:B--2---:R-:W-:Y:S01]  /*0660*/  FSETP.GT.AND P2, PT, R8.reuse, 8.50705917302346158658e+37, PT ;  /* 0x7e8000000800780b */ /* 0x044fe20003f44000 */
[----:B------:R-:W-:Y:S01]  /*0670*/  @!P5 FMUL R11, R11, 16777216 ;  /* 0x4b8000000b0bd820 */ /* 0x000fe20000400000 */
[----:B------:R-:W-:Y:S01]  /*0680*/  FSETP.GEU.AND P6, PT, R8, 1.175494350822287508e-38, PT ;  /* 0x008000000800780b */ /* 0x000fe20003fce000 */
[----:B------:R-:W-:Y:S01]  /*0690*/  FADD R26, R26, 9.9999997473787516356e-06 ;  /* 0x3727c5ac1a1a7421 */ /* 0x000fe20000000000 */
[----:B------:R-:W-:Y:S01]  /*06a0*/  MUFU.RCP R31, R10 ;  /* 0x0000000a001f7308 */ /* 0x000fe20000001000 */
[----:B------:R-:W-:Y:S01]  /*06b0*/  @P3 FMUL R12, R12, 0.25 ;  /* 0x3e8000000c0c3820 */ /* 0x000fe20000400000 */
[----:B0-----:R-:W-:-:S03]  /*06c0*/  FSETP.GT.AND P5, PT, R4, 8.50705917302346158658e+37, PT ;  /* 0x7e8000000400780b */ /* 0x001fc60003fa4000 */
[----:B------:R-:W-:Y:S01]  /*06d0*/  @!P4 FMUL R12, R12, 16777216 ;  /* 0x4b8000000c0cc820 */ /* 0x000fe20000400000 */
[----:B------:R-:W-:Y:S02]  /*06e0*/  FSETP.GEU.AND P3, PT, R4, 1.175494350822287508e-38, PT ;  /* 0x008000000400780b */ /* 0x000fe40003f6e000 */
[----:B------:R-:W0:Y:S01]  /*06f0*/  MUFU.RCP R32, R11 ;  /* 0x0000000b00207308 */ /* 0x000e220000001000 */
[----:B------:R-:W-:-:S04]  /*0700*/  @P2 FMUL R8, R8, 0.25 ;  /* 0x3e80000008082820 */ /* 0x000fc80000400000 */
[----:B------:R-:W-:-:S03]  /*0710*/  @!P6 FMUL R8, R8, 16777216 ;  /* 0x4b8000000808e820 */ /* 0x000fc60000400000 */
[----:B------:R-:W2:Y:S01]  /*0720*/  MUFU.SQRT R30, R26 ;  /* 0x0000001a001e7308 */ /* 0x000ea20000002000 */
[----:B------:R-:W-:-:S04]  /*0730*/  @P5 FMUL R4, R4, 0.25 ;  /* 0x3e80000004045820 */ /* 0x000fc80000400000 */
[----:B------:R-:W-:-:S03]  /*0740*/  @!P3 FMUL R4, R4, 16777216 ;  /* 0x4b8000000404b820 */ /* 0x000fc60000400000 */
[----:B------:R3:W4:Y:S01]  /*0750*/  MUFU.RCP R33, R12 ;  /* 0x0000000c00217308 */ /* 0x0007220000001000 */
[----:B0-----:R-:W-:Y:S01]  /*0760*/  FMUL R32, R32, R7 ;  /* 0x0000000720207220 */ /* 0x001fe20000400000 */
[----:B------:R-:W-:-:S06]  /*0770*/  FADD R23, R23, 9.9999997473787516356e-06 ;  /* 0x3727c5ac17177421 */ /* 0x000fcc0000000000 */
[----:B------:R-:W0:Y:S01]  /*0780*/  MUFU.RCP R34, R8 ;  /* 0x0000000800227308 */ /* 0x000e220000001000 */
[----:B------:R-:W-:-:S07]  /*0790*/  FSEL R9, R45, 1, P2 ;  /* 0x3f8000002d097808 */ /* 0x000fce0001000000 */
[----:B------:R-:W5:Y:S01]  /*07a0*/  MUFU.RCP R10, R4 ;  /* 0x00000004000a7308 */ /* 0x000f620000001000 */
[----:B------:R-:W-:Y:S01]  /*07b0*/  FSEL R7, R45, 1, P5 ;  /* 0x3f8000002d077808 */ /* 0x000fe20002800000 */
[----:B---3--:R-:W-:-:S04]  /*07c0*/  IMAD.WIDE R12, R27, 0x4, R24 ;  /* 0x000000041b0c7825 */ /* 0x008fc800078e0218 */
[----:B------:R-:W-:Y:S01]  /*07d0*/  @!P4 FMUL R6, R6, 16777216 ;  /* 0x4b8000000606c820 */ /* 0x000fe20000400000 */
[----:B------:R-:W-:Y:S01]  /*07e0*/  @!P6 FMUL R9, R9, 16777216 ;  /* 0x4b8000000909e820 */ /* 0x000fe20000400000 */
[----:B--2---:R-:W-:Y:S01]  /*07f0*/  FSETP.GT.AND P4, PT, R30, 8.50705917302346158658e+37, PT ;  /* 0x7e8000001e00780b */ /* 0x004fe20003f84000 */
[----:B------:R-:W-:Y:S01]  /*0800*/  @!P3 FMUL R7, R7, 16777216 ;  /* 0x4b8000000707b820 */ /* 0x000fe20000400000 */
[----:B------:R-:W2:Y:S01]  /*0810*/  MUFU.SQRT R23, R23 ;  /* 0x0000001700177308 */ /* 0x000ea20000002000 */
[----:B------:R-:W-:Y:S01]  /*0820*/  FMUL R31, R31, R0 ;  /* 0x000000001f1f7220 */ /* 0x000fe20000400000 */
[----:B----4-:R-:W-:Y:S01]  /*0830*/  FMUL R33, R33, R6 ;  /* 0x0000000621217220 */ /* 0x010fe20000400000 */
[----:B0-----:R-:W-:Y:S01]  /*0840*/  FMUL R34, R34, R9 ;  /* 0x0000000922227220 */ /* 0x001fe20000400000 */
[----:B------:R-:W3:Y:S01]  /*0850*/  @!P1 LDG.E.EL R35, desc[UR4][R12.64] ;  /* 0x000000040c239981 */ /* 0x000ee2000c2e1900 */
[----:B------:R-:W-:Y:S01]  /*0860*/  CS2R R8, SRZ ;  /* 0x0000000000087805 */ /* 0x000fe2000001ff00 */
[----:B------:R-:W-:-:S02]  /*0870*/  IMAD.MOV.U32 R0, RZ, RZ, RZ ;  /* 0x000000ffff007224 */ /* 0x000fc400078e00ff */
[----:B-----5:R-:W-:Y:S01]  /*0880*/  FMUL R10, R10, R7 ;  /* 0x000000070a0a7220 */ /* 0x020fe20000400000 */
[----:B------:R-:W4:Y:S01]  /*0890*/  @!P1 LDG.E.EL R36, desc[UR4][R12.64] ;  /* 0x000000040c249981 */ /* 0x000f22000c2e1900 */
[----:B------:R-:W-:Y:S01]  /*08a0*/  CS2R R6, SRZ ;  /* 0x0000000000067805 */ /* 0x000fe2000001ff00 */
[----:B------:R-:W-:Y:S01]  /*08b0*/  IMAD.MOV.U32 R4, RZ, RZ, RZ ;  /* 0x000000ffff047224 */ /* 0x000fe200078e00ff */
[C---:B------:R-:W-:Y:S01]  /*08c0*/  FSETP.GEU.AND P5, PT, R30.reuse, 1.175494350822287508e-38, PT ;  /* 0x008000001e00780b */ /* 0x040fe20003fae000 */
[----:B------:R-:W5:Y:S04]  /*08d0*/  @!P1 LDG.E.EL R37, desc[UR4][R12.64] ;  /* 0x000000040c259981 */ /* 0x000f68000c2e1900 */
[----:B------:R0:W3:Y:S01]  /*08e0*/  @!P1 LDG.E.EL R38, desc[UR4][R12.64] ;  /* 0x000000040c269981 */ /* 0x0000e2000c2e1900 */
[----:B------:R-:W-:Y:S01]  /*08f0*/  @P4 FMUL R30, R30, 0.25 ;  /* 0x3e8000001e1e4820 */ /* 0x000fe20000400000 */
[----:B0-----:R-:W-:-:S04]  /*0900*/  IMAD.WIDE R12, R27, 0x4, R16 ;  /* 0x000000041b0c7825 */ /* 0x001fc800078e0210 */
[----:B------:R-:W-:Y:S01]  /*0910*/  IMAD.WIDE R16, R18, 0x4, R16 ;  /* 0x0000000412107825 */ /* 0x000fe200078e0210 */
[----:B--2---:R-:W-:-:S03]  /*0920*/  FSETP.GT.AND P6, PT, R23, 8.50705917302346158658e+37, PT ;  /* 0x7e8000001700780b */ /* 0x004fc60003fc4000 */
[----:B------:R-:W-:Y:S01]  /*0930*/  @!P5 FMUL R30, R30, 16777216 ;  /* 0x4b8000001e1ed820 */ /* 0x000fe20000400000 */
[----:B------:R-:W-:Y:S01]  /*0940*/  IMAD.MOV.U32 R11, RZ, RZ, RZ ;  /* 0x000000ffff0b7224 */ /* 0x000fe200078e00ff */
[----:B------:R-:W2:Y:S04]  /*0950*/  @!P0 LDG.E.EL R9, desc[UR4][R16.64] ;  /* 0x0000000410098981 */ /* 0x000ea8000c2e1900 */
[----:B------:R-:W2:Y:S04]  /*0960*/  @!P0 LDG.E.EL R6, desc[UR4][R16.64] ;  /* 0x0000000410068981 */ /* 0x000ea8000c2e1900 */
[----:B------:R-:W2:Y:S04]  /*0970*/  @!P0 LDG.E.EL R0, desc[UR4][R16.64] ;  /* 0x0000000410008981 */ /* 0x000ea8000c2e1900 */
[----:B------:R0:W2:Y:S01]  /*0980*/  @!P0 LDG.E.EL R4, desc[UR4][R16.64] ;  /* 0x0000000410048981 */ /* 0x0000a2000c2e1900 */
[----:B------:R-:W-:Y:S01]  /*0990*/  IMAD.WIDE R24, R18, 0x4, R24 ;  /* 0x0000000412187825 */ /* 0x000fe200078e0218 */
[----:B------:R-:W-:-:S02]  /*09a0*/  ISETP.GE.AND P3, PT, R27, 0x96, PT ;  /* 0x000000961b00780c */ /* 0x000fc40003f66270 */
[----:B------:R-:W2:Y:S01]  /*09b0*/  @!P1 LDG.E.EL R39, desc[UR4][R12.64] ;  /* 0x000000040c279981 */ /* 0x000ea2000c2e1900 */
[----:B------:R-:W-:-:S03]  /*09c0*/  ISETP.GT.AND P2, PT, R27, 0x95, !P1 ;  /* 0x000000951b00780c */ /* 0x000fc60004f44270 */
[----:B------:R-:W2:Y:S01]  /*09d0*/  @!P1 LDG.E.EL R40, desc[UR4][R12.64] ;  /* 0x000000040c289981 */ /* 0x000ea2000c2e1900 */
[----:B0-----:R-:W-:Y:S01]  /*09e0*/  IMAD R17, R28, 0x9600, R51 ;  /* 0x000096001c117824 */ /* 0x001fe200078e0233 */
[----:B------:R-:W-:Y:S02]  /*09f0*/  FSEL R51, R45, 1, P4 ;  /* 0x3f8000002d337808 */ /* 0x000fe40002000000 */
[----:B------:R-:W2:Y:S03]  /*0a00*/  @!P1 LDG.E.EL R41, desc[UR4][R12.64] ;  /* 0x000000040c299981 */ /* 0x000ea6000c2e1900 */
[----:B------:R-:W-:Y:S01]  /*0a10*/  @!P5 FMUL R51, R51, 16777216 ;  /* 0x4b8000003333d820 */ /* 0x000fe20000400000 */
[C---:B------:R-:W-:Y:S01]  /*0a20*/  FSETP.GEU.AND P5, PT, R23.reuse, 1.175494350822287508e-38, PT ;  /* 0x008000001700780b */ /* 0x040fe20003fae000 */
[----:B------:R-:W-:Y:S01]  /*0a30*/  @P6 FMUL R23, R23, 0.25 ;  /* 0x3e80000017176820 */ /* 0x000fe20000400000 */
[----:B------:R1:W2:Y:S01]  /*0a40*/  @!P1 LDG.E.EL R11, desc[UR4][R12.64] ;  /* 0x000000040c0b9981 */ /* 0x0002a2000c2e1900 */
[----:B------:R0:W0:Y:S01]  /*0a50*/  MUFU.RCP R28, R30 ;  /* 0x0000001e001c7308 */ /* 0x0000220000001000 */
[----:B------:R-:W-:-:S02]  /*0a60*/  ISETP.LT.AND P4, PT, R5, 0x28800, !P3 ;  /* 0x000288000500780c */ /* 0x000fc40005f81270 */
[----:B------:R-:W2:Y:S04]  /*0a70*/  @!P0 LDG.E.EL R3, desc[UR4][R24.64] ;  /* 0x0000000418038981 */ /* 0x000ea8000c2e1900 */
[----:B------:R-:W2:Y:S03]  /*0a80*/  @!P0 LDG.E.EL R2, desc[UR4][R24.64] ;  /* 0x0000000418028981 */ /* 0x000ea6000c2e1900 */
[----:B------:R-:W-:Y:S01]  /*0a90*/  @!P5 FMUL R23, R23, 16777216 ;  /* 0x4b8000001717d820 */ /* 0x000fe20000400000 */
[----:B------:R-:W2:Y:S01]  /*0aa0*/  @!P0 LDG.E.EL R7, desc[UR4][R24.64] ;  /* 0x0000000418078981 */ /* 0x000ea2000c2e1900 */
[----:B-1----:R-:W-:Y:S01]  /*0ab0*/  IMAD.WIDE R12, R27, 0x4, R14 ;  /* 0x000000041b0c7825 */ /* 0x002fe200078e020e */
[----:B------:R-:W-:-:S02]  /*0ac0*/  CS2R R26, SRZ ;  /* 0x00000000001a7805 */ /* 0x000fc4000001ff00 */
[----:B------:R1:W2:Y:S01]  /*0ad0*/  @!P0 LDG.E.EL R8, desc[UR4][R24.64] ;  /* 0x0000000418088981 */ /* 0x0002a2000c2e1900 */
[----:B------:R-:W-:Y:S01]  /*0ae0*/  IMAD.WIDE R14, R18, 0x4, R14 ;  /* 0x00000004120e7825 */ /* 0x000fe200078e020e */
[----:B------:R-:W1:Y:S02]  /*0af0*/  MUFU.RCP R23, R23 ;  /* 0x0000001700177308 */ /* 0x000e640000001000 */
[----:B------:R-:W2:Y:S01]  /*0b00*/  @!P1 LDG.E.EL R42, desc[UR4][R12.64] ;  /* 0x000000040c2a9981 */ /* 0x000ea2000c2e1900 */
[----:B------:R-:W-:Y:S01]  /*0b10*/  IMAD.WIDE R16, R17, 0x4, R52 ;  /* 0x0000000411107825 */ /* 0x000fe200078e0234 */
[----:B0-----:R-:W-:Y:S02]  /*0b20*/  FSEL R30, R45, 1, P6 ;  /* 0x3f8000002d1e7808 */ /* 0x001fe40003000000 */
[----:B------:R-:W2:Y:S01]  /*0b30*/  @!P1 LDG.E.EL R43, desc[UR4][R12.64] ;  /* 0x000000040c2b9981 */ /* 0x000ea2000c2e1900 */
[----:B-1----:R-:W-:-:S03]  /*0b40*/  CS2R R24, SRZ ;  /* 0x0000000000187805 */ /* 0x002fc6000001ff00 */
[----:B------:R-:W2:Y:S04]  /*0b50*/  @!P1 LDG.E.EL R44, desc[UR4][R12.64] ;  /* 0x000000040c2c9981 */ /* 0x000ea8000c2e1900 */
[----:B------:R0:W2:Y:S04]  /*0b60*/  @!P1 LDG.E.EL R24, desc[UR4][R12.64] ;  /* 0x000000040c189981 */ /* 0x0000a8000c2e1900 */
[----:B------:R-:W2:Y:S04]  /*0b70*/  @!P0 LDG.E.EL R26, desc[UR4][R14.64] ;  /* 0x000000040e1a8981 */ /* 0x000ea8000c2e1900 */
[----:B------:R-:W2:Y:S01]  /*0b80*/  @!P0 LDG.E.EL R25, desc[UR4][R14.64] ;  /* 0x000000040e198981 */ /* 0x000ea2000c2e1900 */
[----:B0-----:R-:W-:-:S03]  /*0b90*/  CS2R R12, SRZ ;  /* 0x00000000000c7805 */ /* 0x001fc6000001ff00 */
[----:B------:R-:W2:Y:S04]  /*0ba0*/  @!P0 LDG.E.EL R27, desc[UR4][R14.64] ;  /* 0x000000040e1b8981 */ /* 0x000ea8000c2e1900 */
[----:B------:R0:W2:Y:S01]  /*0bb0*/  @!P0 LDG.E.EL R29, desc[UR4][R14.64] ;  /* 0x000000040e1d8981 */ /* 0x0000a2000c2e1900 */
[----:B------:R-:W-:Y:S01]  /*0bc0*/  FMUL R28, R28, R51 ;  /* 0x000000331c1c7220 */ /* 0x000fe20000400000 */
[----:B------:R-:W-:Y:S01]  /*0bd0*/  @!P5 FMUL R30, R30, 16777216 ;  /* 0x4b8000001e1ed820 */ /* 0x000fe20000400000 */
[----:B------:R-:W-:Y:S01]  /*0be0*/  IMAD R51, R22, -0xa200, R47 ;  /* 0xffff5e0016337824 */ /* 0x000fe200078e022f */
[----:B0-----:R-:W-:-:S03]  /*0bf0*/  CS2R R14, SRZ ;  /* 0x00000000000e7805 */ /* 0x001fc6000001ff00 */
[----:B------:R-:W-:-:S03]  /*0c00*/  IMAD R51, R22, 0x9600, R51 ;  /* 0x0000960016337824 */ /* 0x000fc600078e0233 */
[----:B------:R0:W2:Y:S01]  /*0c10*/  @P4 LDG.E.128 R12, desc[UR4][R16.64] ;  /* 0x00000004100c4981 */ /* 0x0000a2000c1e1d00 */
[----:B------:R-:W-:Y:S01]  /*0c20*/  FMUL R30, R23, R30 ;  /* 0x0000001e171e7220 */ /* 0x000fe20000400000 */
[----:B------:R-:W-:Y:S02]  /*0c30*/  IMAD.MOV.U32 R22, RZ, RZ, RZ ;  /* 0x000000ffff167224 */ /* 0x000fe400078e00ff */
[----:B------:R-:W-:Y:S01]  /*0c40*/  IMAD.MOV.U32 R23, RZ, RZ, RZ ;  /* 0x000000ffff177224 */ /* 0x000fe200078e00ff */
[----:B0-----:R-:W-:-:S04]  /*0c50*/  LEA R16, P5, R20, UR6, 0x2 ;  /* 0x0000000614107c11 */ /* 0x001fc8000f8a10ff */
[----:B------:R-:W-:Y:S02]  /*0c60*/  LEA.HI.X R17, R20, UR7, R21, 0x2, P5 ;  /* 0x0000000714117c11 */ /* 0x000fe4000a8f1415 */
[----:B------:R-:W-:-:S06]  /*0c70*/  CS2R R20, SRZ ;  /* 0x0000000000147805 */ /* 0x000fcc000001ff00 */
[----:B------:R0:W3:Y:S01]  /*0c80*/  @P2 LDG.E.128 R20, desc[UR4][R16.64+-0x25800] ;  /* 0xfda8000410142981 */ /* 0x0000e2000c1e1d00 */
[----:B------:R-:W-:-:S04]  /*0c90*/  FADD R50, R46, 9.9999997473787516356e-06 ;  /* 0x3727c5ac2e327421 */ /* 0x000fc80000000000 */
[----:B------:R-:W1:Y:S02]  /*0ca0*/  MUFU.SQRT R46, R50 ;  /* 0x00000032002e7308 */ /* 0x000e640000002000 */
[C---:B-1----:R-:W-:Y:S02]  /*0cb0*/  FSETP.GT.AND P5, PT, R46.reuse, 8.50705917302346158658e+37, PT ;  /* 0x7e8000002e00780b */ /* 0x042fe40003fa4000 */
[----:B------:R-:W-:Y:S02]  /*0cc0*/  FSETP.GEU.AND P6, PT, R46, 1.175494350822287508e-38, PT ;  /* 0x008000002e00780b */ /* 0x000fe40003fce000 */
[----:B------:R-:W-:-:S09]  /*0cd0*/  FSEL R45, R45, 1, P5 ;  /* 0x3f8000002d2d7808 */ /* 0x000fd20002800000 */
[----:B------:R-:W-:Y:S01]  /*0ce0*/  @P5 FMUL R46, R46, 0.25 ;  /* 0x3e8000002e2e5820 */ /* 0x000fe20000400000 */
[----:B------:R-:W-:Y:S01]  /*0cf0*/  ISETP.GE.AND P5, PT, R18, 0x96, PT ;  /* 0x000000961200780c */ /* 0x000fe20003fa6270 */
[----:B------:R-:W-:Y:S02]  /*0d00*/  @!P6 FMUL R45, R45, 16777216 ;  /* 0x4b8000002d2de820 */ /* 0x000fe40000400000 */
[----:B------:R-:W-:Y:S01]  /*0d10*/  @!P6 FMUL R46, R46, 16777216 ;  /* 0x4b8000002e2ee820 */ /* 0x000fe20000400000 */
[----:B------:R-:W-:Y:S01]  /*0d20*/  ISETP.LT.AND P6, PT, R47, 0x28800, !P5 ;  /* 0x000288002f00780c */ /* 0x000fe20006fc1270 */
[----:B------:R-:W-:Y:S01]  /*0d30*/  IMAD.WIDE R52, R51, 0x4, R52 ;  /* 0x0000000433347825 */ /* 0x000fe200078e0234 */
[----:B--2---:R-:W-:Y:S02]  /*0d40*/  SEL R48, R12, RZ, P4 ;  /* 0x000000ff0c307207 */ /* 0x004fe40002000000 */
[----:B------:R-:W-:Y:S02]  /*0d50*/  SEL R47, R13, RZ, P4 ;  /* 0x000000ff0d2f7207 */ /* 0x000fe40002000000 */
[----:B0-----:R-:W-:-:S02]  /*0d60*/  SEL R16, R14, RZ, P4 ;  /* 0x000000ff0e107207 */ /* 0x001fc40002000000 */
[----:B------:R-:W-:Y:S02]  /*0d70*/  SEL R17, R15, RZ, P4 ;  /* 0x000000ff0f117207 */ /* 0x000fe40002000000 */
[----:B------:R-:W-:-:S04]  /*0d80*/  LEA R50, P4, R19, UR6, 0x2 ;  /* 0x0000000613327c11 */ /* 0x000fc8000f8810ff */
[----:B------:R-:W-:Y:S02]  /*0d90*/  LEA.HI.X R51, R19, UR7, R49, 0x2, P4 ;  /* 0x0000000713337c11 */ /* 0x000fe4000a0f1431 */
[----:B------:R-:W-:Y:S02]  /*0da0*/  ISETP.GT.AND P4, PT, R18, 0x95, !P0 ;  /* 0x000000951200780c */ /* 0x000fe40004784270 */
[----:B------:R-:W-:Y:S02]  /*0db0*/  CS2R R12, SRZ ;  /* 0x00000000000c7805 */ /* 0x000fe4000001ff00 */
[----:B------:R-:W-:Y:S02]  /*0dc0*/  CS2R R14, SRZ ;  /* 0x00000000000e7805 */ /* 0x000fe4000001ff00 */
[----:B---3--:R-:W-:-:S04]  /*0dd0*/  SEL R19, R22, RZ, P2 ;  /* 0x000000ff16137207 */ /* 0x008fc80001000000 */
[----:B------:R0:W2:Y:S01]  /*0de0*/  @P6 LDG.E.128 R12, desc[UR4][R52.64] ;  /* 0x00000004340c6981 */ /* 0x0000a2000c1e1d00 */
[----:B------:R-:W-:Y:S02]  /*0df0*/  SEL R18, R23, RZ, P2 ;  /* 0x000000ff17127207 */ /* 0x000fe40001000000 */
[----:B------:R-:W-:Y:S02]  /*0e00*/  SEL R22, R16, R19, !P3 ;  /* 0x0000001310167207 */ /* 0x000fe40005800000 */
[----:B------:R-:W-:Y:S02]  /*0e10*/  SEL R23, R17, R18, !P3 ;  /* 0x0000001211177207 */ /* 0x000fe40005800000 */
[----:B------:R-:W-:Y:S02]  /*0e20*/  CS2R R16, SRZ ;  /* 0x0000000000107805 */ /* 0x000fe4000001ff00 */
[----:B------:R-:W-:-:S06]  /*0e30*/  CS2R R18, SRZ ;  /* 0x0000000000127805 */ /* 0x000fcc000001ff00 */
[----:B------:R-:W3:Y:S01]  /*0e40*/  @P4 LDG.E.128 R16, desc[UR4][R50.64+-0x25800] ;  /* 0xfda8000432104981 */ /* 0x000ee2000c1e1d00 */
[----:B------:R-:W-:Y:S02]  /*0e50*/  SEL R49, R20, RZ, P2 ;  /* 0x000000ff14317207 */ /* 0x000fe40001000000 */
[----:B0-----:R-:W-:Y:S02]  /*0e60*/  SEL R52, R21, RZ, P2 ;  /* 0x000000ff15347207 */ /* 0x001fe40001000000 */
[----:B------:R-:W-:Y:S02]  /*0e70*/  SEL R20, R48, R49, !P3 ;  /* 0x0000003130147207 */ /* 0x000fe40005800000 */
[----:B------:R-:W-:Y:S01]  /*0e80*/  SEL R21, R47, R52, !P3 ;  /* 0x000000342f157207 */ /* 0x000fe20005800000 */
[----:B------:R-:W-:Y:S02]  /*0e90*/  FADD R47, R23, -R38 ;  /* 0x80000026172f7221 */ /* 0x000fe40000000000 */
[----:B------:R-:W-:-:S02]  /*0ea0*/  FADD R38, R20, -R35 ;  /* 0x8000002314267221 */ /* 0x000fc40000000000 */
[----:B----4-:R-:W-:Y:S01]  /*0eb0*/  FADD R35, R21, -R36 ;  /* 0x8000002415237221 */ /* 0x010fe20000000000 */
[----:B-----5:R-:W-:Y:S01]  /*0ec0*/  FADD R48, R22, -R37 ;  /* 0x8000002516307221 */ /* 0x020fe20000000000 */
[----:B------:R-:W-:Y:S02]  /*0ed0*/  FMUL R37, R34, R47 ;  /* 0x0000002f22257220 */ /* 0x000fe40000400000 */
[----:B------:R-:W-:Y:S01]  /*0ee0*/  FMUL R36, R32, R35 ;  /* 0x0000002320247220 */ /* 0x000fe20000400000 */
[----:B------:R-:W-:Y:S01]  /*0ef0*/  FMUL R47, R33, R48 ;  /* 0x00000030212f7220 */ /* 0x000fe20000400000 */
[----:B------:R-:W0:Y:S01]  /*0f00*/  LDC.64 R34, c[0x0][0x240] ;  /* 0x00009000ff227b82 */ /* 0x000e220000000a00 */
[----:B------:R-:W1:Y:S07]  /*0f10*/  MUFU.RCP R46, R46 ;  /* 0x0000002e002e7308 */ /* 0x000e6e0000001000 */
[----:B------:R-:W4:Y:S01]  /*0f20*/  LDC.64 R32, c[0x0][0x248] ;  /* 0x00009200ff207b82 */ /* 0x000f220000000a00 */
[----:B------:R-:W-:Y:S01]  /*0f30*/  FMUL R31, R31, R38 ;  /* 0x000000261f1f7220 */ /* 0x000fe20000400000 */
[----:B------:R-:W-:Y:S01]  /*0f40*/  FFMA R40, R36, R40, R43 ;  /* 0x0000002824287223 */ /* 0x000fe2000000002b */
[----:B------:R-:W-:Y:S01]  /*0f50*/  FFMA R41, R47, R41, R44 ;  /* 0x000000292f297223 */ /* 0x000fe2000000002c */
[----:B------:R-:W-:Y:S01]  /*0f60*/  FFMA R24, R37, R11, R24 ;  /* 0x0000000b25187223 */ /* 0x000fe20000000018 */
[----:B------:R-:W-:Y:S01]  /*0f70*/  FFMA R39, R31, R39, R42 ;  /* 0x000000271f277223 */ /* 0x000fe2000000002a */
[----:B-1----:R-:W-:-:S03]  /*0f80*/  FMUL R45, R46, R45 ;  /* 0x0000002d2e2d7220 */ /* 0x002fc60000400000 */
[----:B------:R-:W-:Y:S02]  /*0f90*/  FSETP.GEU.AND P2, PT, R24, RZ, PT ;  /* 0x000000ff1800720b */ /* 0x000fe40003f4e000 */
[----:B------:R-:W-:Y:S01]  /*0fa0*/  FSETP.GEU.AND P3, PT, R41, RZ, PT ;  /* 0x000000ff2900720b */ /* 0x000fe20003f6e000 */
[----:B0-----:R-:W-:-:S04]  /*0fb0*/  IMAD.WIDE R34, R5, 0x4, R34 ;  /* 0x0000000405227825 */ /* 0x001fc800078e0222 */
[----:B----4-:R-:W-:Y:S01]  /*0fc0*/  IMAD.WIDE R32, R5, 0x4, R32 ;  /* 0x0000000405207825 */ /* 0x010fe200078e0220 */
[----:B------:R0:W-:Y:S01]  /*0fd0*/  @!P1 STG.E.128 desc[UR4][R34.64], R20 ;  /* 0x0000001422009986 */ /* 0x0001e2000c101d04 */
[----:B--2---:R-:W-:Y:S02]  /*0fe0*/  SEL R12, R12, RZ, P6 ;  /* 0x000000ff0c0c7207 */ /* 0x004fe40003000000 */
[----:B------:R-:W-:Y:S02]  /*0ff0*/  SEL R13, R13, RZ, P6 ;  /* 0x000000ff0d0d7207 */ /* 0x000fe40003000000 */
[----:B------:R-:W-:Y:S02]  /*1000*/  SEL R15, R15, RZ, P6 ;  /* 0x000000ff0f0f7207 */ /* 0x000fe40003000000 */
[----:B------:R-:W-:Y:S02]  /*1010*/  SEL R14, R14, RZ, P6 ;  /* 0x000000ff0e0e7207 */ /* 0x000fe40003000000 */
[----:B---3--:R-:W-:-:S02]  /*1020*/  @P5 SEL R12, R16, RZ, P4 ;  /* 0x000000ff100c5207 */ /* 0x008fc40002000000 */
[----:B------:R-:W-:Y:S02]  /*1030*/  @P5 SEL R13, R17, RZ, P4 ;  /* 0x000000ff110d5207 */ /* 0x000fe40002000000 */
[----:B------:R-:W-:Y:S02]  /*1040*/  @P5 SEL R15, R19, RZ, P4 ;  /* 0x000000ff130f5207 */ /* 0x000fe40002000000 */
[----:B------:R-:W-:Y:S01]  /*1050*/  @P5 SEL R14, R18, RZ, P4 ;  /* 0x000000ff120e5207 */ /* 0x000fe20002000000 */
[----:B------:R-:W-:Y:S01]  /*1060*/  FADD R3, R12, -R3 ;  /* 0x800000030c037221 */ /* 0x000fe20000000000 */
[----:B------:R-:W-:Y:S01]  /*1070*/  FADD R11, R13, -R2 ;  /* 0x800000020d0b7221 */ /* 0x000fe20000000000 */
[----:B------:R-:W-:Y:S02]  /*1080*/  FADD R8, R15, -R8 ;  /* 0x800000080f087221 */ /* 0x000fe40000000000 */
[----:B------:R-:W-:Y:S01]  /*1090*/  FADD R7, R14, -R7 ;  /* 0x800000070e077221 */ /* 0x000fe20000000000 */
[----:B------:R-:W-:Y:S01]  /*10a0*/  FMUL R3, R10, R3 ;  /* 0x000000030a037220 */ /* 0x000fe20000400000 */
[----:B------:R-:W-:Y:S01]  /*10b0*/  FSETP.GEU.AND P4, PT, R40, RZ, PT ;  /* 0x000000ff2800720b */ /* 0x000fe20003f8e000 */
[----:B------:R-:W-:Y:S01]  /*10c0*/  FMUL R28, R28, R11 ;  /* 0x0000000b1c1c7220 */ /* 0x000fe20000400000 */
[----:B------:R-:W-:Y:S01]  /*10d0*/  FSETP.GEU.AND P5, PT, R39, RZ, PT ;  /* 0x000000ff2700720b */ /* 0x000fe20003fae000 */
[----:B------:R-:W-:Y:S01]  /*10e0*/  FMUL R2, R45, R8 ;  /* 0x000000082d027220 */ /* 0x000fe20000400000 */
[----:B------:R-:W-:Y:S01]  /*10f0*/  FMUL R30, R30, R7 ;  /* 0x000000071e1e7220 */ /* 0x000fe20000400000 */
[----:B------:R-:W-:Y:S01]  /*1100*/  FFMA R3, R3, R9, R26 ;  /* 0x0000000903037223 */ /* 0x000fe2000000001a */
[----:B------:R-:W-:Y:S01]  /*1110*/  SEL R11, R24, RZ, P2 ;  /* 0x000000ff180b7207 */ /* 0x000fe20001000000 */
[----:B------:R-:W-:Y:S01]  /*1120*/  FFMA R6, R28, R6, R25 ;  /* 0x000000061c067223 */ /* 0x000fe20000000019 */
[----:B------:R-:W-:Y:S01]  /*1130*/  SEL R10, R41, RZ, P3 ;  /* 0x000000ff290a7207 */ /* 0x000fe20001800000 */
[----:B------:R-:W-:Y:S01]  /*1140*/  FFMA R2, R2, R4, R29 ;  /* 0x0000000402027223 */ /* 0x000fe2000000001d */
[----:B------:R-:W-:Y:S01]  /*1150*/  SEL R9, R40, RZ, P4 ;  /* 0x000000ff28097207 */ /* 0x000fe20002000000 */
[----:B------:R-:W-:Y:S01]  /*1160*/  FFMA R0, R30, R0, R27 ;  /* 0x000000001e007223 */ /* 0x000fe2000000001b */
[----:B------:R-:W-:Y:S01]  /*1170*/  SEL R8, R39, RZ, P5 ;  /* 0x000000ff27087207 */ /* 0x000fe20002800000 */
[----:B------:R0:W-:Y:S01]  /*1180*/  @!P0 STG.E.128 desc[UR4][R34.64+0x800], R12 ;  /* 0x0008000c22008986 */ /* 0x0001e2000c101d04 */
[----:B------:R-:W-:-:S02]  /*1190*/  FSETP.GEU.AND P3, PT, R6, RZ, PT ;  /* 0x000000ff0600720b */ /* 0x000fc40003f6e000 */
[----:B------:R-:W-:Y:S01]  /*11a0*/  FSETP.GEU.AND P2, PT, R0, RZ, PT ;  /* 0x000000ff0000720b */ /* 0x000fe20003f4e000 */
[----:B------:R0:W-:Y:S01]  /*11b0*/  @!P1 STG.E.128 desc[UR4][R32.64], R8 ;  /* 0x0000000820009986 */ /* 0x0001e2000c101d04 */
[C---:B------:R-:W-:Y:S02]  /*11c0*/  FSETP.GEU.AND P1, PT, R2.reuse, RZ, PT ;  /* 0x000000ff0200720b */ /* 0x040fe40003f2e000 */
[----:B------:R-:W-:Y:S02]  /*11d0*/  FSETP.GEU.AND P4, PT, R3, RZ, PT ;  /* 0x000000ff0300720b */ /* 0x000fe40003f8e000 */
[----:B------:R-:W-:Y:S02]  /*11e0*/  SEL R19, R2, RZ, P1 ;  /* 0x000000ff02137207 */ /* 0x000fe40000800000 */
[----:B------:R-:W-:Y:S02]  /*11f0*/  SEL R18, R0, RZ, P2 ;  /* 0x000000ff00127207 */ /* 0x000fe40001000000 */
[----:B------:R-:W-:-:S02]  /*1200*/  SEL R17, R6, RZ, P3 ;  /* 0x000000ff06117207 */ /* 0x000fc40001800000 */
[----:B------:R-:W-:Y:S01]  /*1210*/  SEL R16, R3, RZ, P4 ;  /* 0x000000ff03107207 */ /* 0x000fe20002000000 */
[----:B0-----:R-:W-:Y:S06]  /*1220*/  @P0 EXIT ;  /* 0x000000000000094d */ /* 0x001fec0003800000 */
[----:B------:R-:W-:Y:S01]  /*1230*/  STG.E.128 desc[UR4][R32.64+0x800], R16 ;  /* 0x0008001020007986 */ /* 0x000fe2000c101d04 */
[----:B------:R-:W-:Y:S05]  /*1240*/  EXIT ;  /* 0x000000000000794d */ /* 0x000fea0003800000 */
.L_x_0:
[----:B------:R-:W-:-:S00]  /*1250*/  BRA `(.L_x_0) ;  /* 0xfffffffc00fc7947 */ /* 0x000fc0000383ffff */
[----:B------:R-:W-:-:S00]  /*1260*/  NOP ;  /* 0x0000000000007918 */ /* 0x000fc00000000000 */
        /* <DEDUP_REMOVED lines=9> */
.L_x_1:


//--------------------- .nv.global.init           --------------------------
	.section	.nv.global.init,"aw",@progbits
.nv.global.init:
	.type		_$_str,@object
	.size		_$_str,(_$_str_$_2 - _$_str)
_$_str:
        /*0000*/ 	.byte	0x5f, 0x5f, 0x43, 0x55, 0x44, 0x41, 0x5f, 0x46, 0x54, 0x5a, 0x00
	.type		_$_str_$_2,@object
	.size		_$_str_$_2,(.L_1 - _$_str_$_2)
_$_str_$_2:
        /*000b*/ 	.byte	0x5f, 0x5f, 0x43, 0x55, 0x44, 0x41, 0x5f, 0x50, 0x52, 0x45, 0x43, 0x5f, 0x53, 0x51, 0x52, 0x54
        /*001b*/ 	.byte	0x00
.L_1:


//--------------------- .nv.constant0.triton_poi_fused__native_batch_norm_legit_no_training_cat_relu_58 --------------------------
	.section	.nv.constant0.triton_poi_fused__native_batch_norm_legit_no_training_cat_relu_58,"a",@progbits
	.sectionflags	@""
	.align	4
.nv.constant0.triton_poi_fused__native_batch_norm_legit_no_training_cat_relu_58:
	.zero		596
